//
// Generated by NVIDIA NVVM Compiler
//
// Compiler Build ID: CL-36424714
// Cuda compilation tools, release 13.0, V13.0.88
// Based on NVVM 20.0.0
//

.version 9.0
.target sm_100
.address_size 64

	// .globl	_Z16reduction_KerneliPfS_
.extern .shared .align 16 .b8 blockSum[];

.visible .entry _Z16reduction_KerneliPfS_(
	.param .u32 _Z16reduction_KerneliPfS__param_0,
	.param .u64 .ptr .align 1 _Z16reduction_KerneliPfS__param_1,
	.param .u64 .ptr .align 1 _Z16reduction_KerneliPfS__param_2
)
{
	.reg .pred 	%p<6>;
	.reg .b32 	%r<24>;
	.reg .b32 	%f<6>;
	.reg .b64 	%rd<9>;

	ld.param.u32 	%r8, [_Z16reduction_KerneliPfS__param_0];
	ld.param.u64 	%rd1, [_Z16reduction_KerneliPfS__param_1];
	ld.param.u64 	%rd2, [_Z16reduction_KerneliPfS__param_2];
	mov.u32 	%r1, %ctaid.x;
	mov.u32 	%r2, %ntid.x;
	mov.u32 	%r3, %tid.x;
	mad.lo.s32 	%r4, %r1, %r2, %r3;
	setp.ge.s32 	%p1, %r4, %r8;
	@%p1 bra 	$L__BB0_2;
	cvta.to.global.u64 	%rd3, %rd1;
	mul.wide.s32 	%rd4, %r4, 4;
	add.s64 	%rd5, %rd3, %rd4;
	ld.global.f32 	%f1, [%rd5];
	shl.b32 	%r13, %r3, 2;
	mov.u32 	%r14, blockSum;
	add.s32 	%r15, %r14, %r13;
	st.shared.f32 	[%r15], %f1;
	bra.uni 	$L__BB0_3;
$L__BB0_2:
	shl.b32 	%r9, %r3, 2;
	mov.u32 	%r10, blockSum;
	add.s32 	%r11, %r10, %r9;
	mov.b32 	%r12, 0;
	st.shared.u32 	[%r11], %r12;
$L__BB0_3:
	bar.sync 	0;
	setp.lt.u32 	%p2, %r2, 2;
	@%p2 bra 	$L__BB0_8;
	mov.b32 	%r23, 1;
	mov.u32 	%r19, blockSum;
$L__BB0_5:
	shl.b32 	%r6, %r23, 1;
	mul.lo.s32 	%r7, %r6, %r3;
	setp.ge.u32 	%p3, %r7, %r2;
	@%p3 bra 	$L__BB0_7;
	add.s32 	%r17, %r7, %r23;
	shl.b32 	%r18, %r17, 2;
	add.s32 	%r20, %r19, %r18;
	ld.shared.f32 	%f2, [%r20];
	shl.b32 	%r21, %r7, 2;
	add.s32 	%r22, %r19, %r21;
	ld.shared.f32 	%f3, [%r22];
	add.f32 	%f4, %f2, %f3;
	st.shared.f32 	[%r22], %f4;
$L__BB0_7:
	bar.sync 	0;
	setp.lt.u32 	%p4, %r6, %r2;
	mov.u32 	%r23, %r6;
	@%p4 bra 	$L__BB0_5;
$L__BB0_8:
	setp.ne.s32 	%p5, %r3, 0;
	@%p5 bra 	$L__BB0_10;
	ld.shared.f32 	%f5, [blockSum];
	cvta.to.global.u64 	%rd6, %rd2;
	mul.wide.u32 	%rd7, %r1, 4;
	add.s64 	%rd8, %rd6, %rd7;
	st.global.f32 	[%rd8], %f5;
$L__BB0_10:
	ret;

}


// ===== COMPILED SASS (sm_100) =====

	.target	sm_100

	.elftype	@"ET_EXEC"


//--------------------- .note.nv.tkinfo           --------------------------
	.section	.note.nv.tkinfo,"",@"SHT_NOTE"
	.sectionflags	@"SHF_NOTE_NV_TKINFO"
	.tkinfo
        /*0018*/ 	.word	0x00000002
        /*0030*/ 	.string	""
        /*0030*/ 	.string	"ptxas"
        /*0030*/ 	.string	"Cuda compilation tools, release 13.0, V13.0.88"
        /*0030*/ 	.string	"Build cuda_13.0.r13.0/compiler.36424714_0"
        /*0030*/ 	.string	"-arch sm_100 -m 64 "



//--------------------- .note.nv.cuinfo           --------------------------
	.section	.note.nv.cuinfo,"",@"SHT_NOTE"
	.sectionflags	@"SHF_NOTE_NV_CUINFO"
        /*0018*/ 	.short	0x0002
        /*001a*/ 	.short	0x0064
        /*001c*/ 	.short	0x0082
	.zero		2


//--------------------- .nv.info                  --------------------------
	.section	.nv.info,"",@"SHT_CUDA_INFO"
	.align	4


	//----- nvinfo : EIATTR_REGCOUNT
	.align		4
        /*0000*/ 	.byte	0x04, 0x2f
        /*0002*/ 	.short	(.L_1 - .L_0)
	.align		4
.L_0:
        /*0004*/ 	.word	index@(_Z16reduction_KerneliPfS_)
        /*0008*/ 	.word	0x0000000c


	//----- nvinfo : EIATTR_FRAME_SIZE
	.align		4
.L_1:
        /*000c*/ 	.byte	0x04, 0x11
        /*000e*/ 	.short	(.L_3 - .L_2)
	.align		4
.L_2:
        /*0010*/ 	.word	index@(_Z16reduction_KerneliPfS_)
        /*0014*/ 	.word	0x00000000


	//----- nvinfo : EIATTR_MIN_STACK_SIZE
	.align		4
.L_3:
        /*0018*/ 	.byte	0x04, 0x12
        /*001a*/ 	.short	(.L_5 - .L_4)
	.align		4
.L_4:
        /*001c*/ 	.word	index@(_Z16reduction_KerneliPfS_)
        /*0020*/ 	.word	0x00000000
.L_5:


//--------------------- .nv.compat                --------------------------
	.section	.nv.compat,"",@"SHT_CUDA_COMPAT_INFO"
	.align	4
        /*0000*/ 	.byte	0x02, 0x09, 0x00, 0x00, 0x02, 0x02, 0x01, 0x00, 0x02, 0x05, 0x05, 0x00, 0x03, 0x07, 0x01, 0x01
        /*0010*/ 	.byte	0x02, 0x03, 0x00, 0x00, 0x02, 0x06, 0x01, 0x00, 0x04, 0x0b, 0x08, 0x00, 0x09, 0x00, 0x00, 0x00
        /*0020*/ 	.byte	0x00, 0x00, 0x00, 0x00


//--------------------- .nv.info._Z16reduction_KerneliPfS_ --------------------------
	.section	.nv.info._Z16reduction_KerneliPfS_,"",@"SHT_CUDA_INFO"
	.sectionflags	@""
	.align	4


	//----- nvinfo : EIATTR_CUDA_API_VERSION
	.align		4
        /*0000*/ 	.byte	0x04, 0x37
        /*0002*/ 	.short	(.L_7 - .L_6)
.L_6:
        /*0004*/ 	.word	0x00000082


	//----- nvinfo : EIATTR_KPARAM_INFO
	.align		4
.L_7:
        /*0008*/ 	.byte	0x04, 0x17
        /*000a*/ 	.short	(.L_9 - .L_8)
.L_8:
        /*000c*/ 	.word	0x00000000
        /*0010*/ 	.short	0x0002
        /*0012*/ 	.short	0x0010
        /*0014*/ 	.byte	0x00, 0xf5, 0x21, 0x00


	//----- nvinfo : EIATTR_KPARAM_INFO
	.align		4
.L_9:
        /*0018*/ 	.byte	0x04, 0x17
        /*001a*/ 	.short	(.L_11 - .L_10)
.L_10:
        /*001c*/ 	.word	0x00000000
        /*0020*/ 	.short	0x0001
        /*0022*/ 	.short	0x0008
        /*0024*/ 	.byte	0x00, 0xf5, 0x21, 0x00


	//----- nvinfo : EIATTR_KPARAM_INFO
	.align		4
.L_11:
        /*0028*/ 	.byte	0x04, 0x17
        /*002a*/ 	.short	(.L_13 - .L_12)
.L_12:
        /*002c*/ 	.word	0x00000000
        /*0030*/ 	.short	0x0000
        /*0032*/ 	.short	0x0000
        /*0034*/ 	.byte	0x00, 0xf0, 0x11, 0x00


	//----- nvinfo : EIATTR_SPARSE_MMA_MASK
	.align		4
.L_13:
        /*0038*/ 	.byte	0x03, 0x50
        /*003a*/ 	.short	0x0000


	//----- nvinfo : EIATTR_MAXREG_COUNT
	.align		4
        /*003c*/ 	.byte	0x03, 0x1b
        /*003e*/ 	.short	0x00ff


	//----- nvinfo : EIATTR_NUM_BARRIERS
	.align		4
        /*0040*/ 	.byte	0x02, 0x4c
        /*0042*/ 	.byte	0x01
	.zero		1


	//----- nvinfo : EIATTR_MERCURY_ISA_VERSION
	.align		4
        /*0044*/ 	.byte	0x03, 0x5f
        /*0046*/ 	.short	0x0101


	//----- nvinfo : EIATTR_VRC_CTA_INIT_COUNT
	.align		4
        /*0048*/ 	.byte	0x02, 0x4a
	.zero		1
	.zero		1


	//----- nvinfo : EIATTR_EXIT_INSTR_OFFSETS
	.align		4
        /*004c*/ 	.byte	0x04, 0x1c
        /*004e*/ 	.short	(.L_15 - .L_14)


	//   ....[0]....
.L_14:
        /*0050*/ 	.word	0x000002e0


	//   ....[1]....
        /*0054*/ 	.word	0x00000360


	//----- nvinfo : EIATTR_CRS_STACK_SIZE
	.align		4
.L_15:
        /*0058*/ 	.byte	0x04, 0x1e
        /*005a*/ 	.short	(.L_17 - .L_16)
.L_16:
        /*005c*/ 	.word	0x00000000


	//----- nvinfo : EIATTR_CBANK_PARAM_SIZE
	.align		4
.L_17:
        /*0060*/ 	.byte	0x03, 0x19
        /*0062*/ 	.short	0x0018


	//----- nvinfo : EIATTR_PARAM_CBANK
	.align		4
        /*0064*/ 	.byte	0x04, 0x0a
        /*0066*/ 	.short	(.L_19 - .L_18)
	.align		4
.L_18:
        /*0068*/ 	.word	index@(.nv.constant0._Z16reduction_KerneliPfS_)
        /*006c*/ 	.short	0x0380
        /*006e*/ 	.short	0x0018


	//----- nvinfo : EIATTR_SW_WAR
	.align		4
.L_19:
        /*0070*/ 	.byte	0x04, 0x36
        /*0072*/ 	.short	(.L_21 - .L_20)
.L_20:
        /*0074*/ 	.word	0x00000008
.L_21:


//--------------------- .nv.callgraph             --------------------------
	.section	.nv.callgraph,"",@"SHT_CUDA_CALLGRAPH"
	.align	4
	.sectionentsize	8
	.align		4
        /*0000*/ 	.word	0x00000000
	.align		4
        /*0004*/ 	.word	0xffffffff
	.align		4
        /*0008*/ 	.word	0x00000000
	.align		4
        /*000c*/ 	.word	0xfffffffe
	.align		4
        /*0010*/ 	.word	0x00000000
	.align		4
        /*0014*/ 	.word	0xfffffffd
	.align		4
        /*0018*/ 	.word	0x00000000
	.align		4
        /*001c*/ 	.word	0xfffffffc


//--------------------- .text._Z16reduction_KerneliPfS_ --------------------------
	.section	.text._Z16reduction_KerneliPfS_,"ax",@progbits
	.align	128
        .global         _Z16reduction_KerneliPfS_
        .type           _Z16reduction_KerneliPfS_,@function
        .size           _Z16reduction_KerneliPfS_,(.L_x_6 - _Z16reduction_KerneliPfS_)
        .other          _Z16reduction_KerneliPfS_,@"STO_CUDA_ENTRY STV_DEFAULT"
_Z16reduction_KerneliPfS_:
.text._Z16reduction_KerneliPfS_:
[----:B------:R-:W-:Y:S01]  /*0000*/  LDC R1, c[0x0][0x37c] ;  /* 0x0000df00ff017b82 */ /* 0x000fe20000000800 */
[----:B------:R-:W0:Y:S01]  /*0010*/  S2R R7, SR_CTAID.X ;  /* 0x0000000000077919 */ /* 0x000e220000002500 */
[----:B------:R-:W0:Y:S01]  /*0020*/  LDCU UR8, c[0x0][0x360] ;  /* 0x00006c00ff0877ac */ /* 0x000e220008000800 */
[----:B------:R-:W-:Y:S01]  /*0030*/  BSSY.RECONVERGENT B0, `(.L_x_0) ;  /* 0x0000017000007945 */ /* 0x000fe20003800200 */
[----:B------:R-:W0:Y:S01]  /*0040*/  S2R R9, SR_TID.X ;  /* 0x0000000000097919 */ /* 0x000e220000002100 */
[----:B------:R-:W1:Y:S01]  /*0050*/  LDCU UR4, c[0x0][0x380] ;  /* 0x00007000ff0477ac */ /* 0x000e620008000800 */
[----:B------:R-:W2:Y:S01]  /*0060*/  LDCU.64 UR6, c[0x0][0x358] ;  /* 0x00006b00ff0677ac */ /* 0x000ea20008000a00 */
[----:B0-----:R-:W-:-:S05]  /*0070*/  IMAD R5, R7, UR8, R9 ;  /* 0x0000000807057c24 */ /* 0x001fca000f8e0209 */
[----:B-1----:R-:W-:-:S13]  /*0080*/  ISETP.GE.AND P0, PT, R5, UR4, PT ;  /* 0x0000000405007c0c */ /* 0x002fda000bf06270 */
[----:B--2---:R-:W-:Y:S05]  /*0090*/  @P0 BRA `(.L_x_1) ;  /* 0x0000000000280947 */ /* 0x004fea0003800000 */
[----:B------:R-:W0:Y:S02]  /*00a0*/  LDC.64 R2, c[0x0][0x388] ;  /* 0x0000e200ff027b82 */ /* 0x000e240000000a00 */
[----:B0-----:R-:W-:-:S06]  /*00b0*/  IMAD.WIDE R2, R5, 0x4, R2 ;  /* 0x0000000405027825 */ /* 0x001fcc00078e0202 */
[----:B------:R-:W2:Y:S01]  /*00c0*/  LDG.E R2, desc[UR6][R2.64] ;  /* 0x0000000602027981 */ /* 0x000ea2000c1e1900 */
[----:B------:R-:W0:Y:S01]  /*00d0*/  S2UR UR5, SR_CgaCtaId ;  /* 0x00000000000579c3 */ /* 0x000e220000008800 */
[----:B------:R-:W-:Y:S02]  /*00e0*/  UMOV UR4, 0x400 ;  /* 0x0000040000047882 */ /* 0x000fe40000000000 */
[----:B0-----:R-:W-:-:S06]  /*00f0*/  ULEA UR4, UR5, UR4, 0x18 ;  /* 0x0000000405047291 */ /* 0x001fcc000f8ec0ff */
[----:B------:R-:W-:-:S04]  /*0100*/  MOV R0, UR4 ;  /* 0x0000000400007c02 */ /* 0x000fc80008000f00 */
[----:B------:R-:W-:-:S05]  /*0110*/  LEA R5, R9, R0, 0x2 ;  /* 0x0000000009057211 */ /* 0x000fca00078e10ff */
[----:B--2---:R1:W-:Y:S01]  /*0120*/  STS [R5], R2 ;  /* 0x0000000205007388 */ /* 0x0043e20000000800 */
[----:B------:R-:W-:Y:S05]  /*0130*/  BRA `(.L_x_2) ;  /* 0x0000000000187947 */ /* 0x000fea0003800000 */
.L_x_1:
[----:B------:R-:W0:Y:S01]  /*0140*/  S2UR UR5, SR_CgaCtaId ;  /* 0x00000000000579c3 */ /* 0x000e220000008800 */
[----:B------:R-:W-:Y:S02]  /*0150*/  UMOV UR4, 0x400 ;  /* 0x0000040000047882 */ /* 0x000fe40000000000 */
[----:B0-----:R-:W-:-:S06]  /*0160*/  ULEA UR4, UR5, UR4, 0x18 ;  /* 0x0000000405047291 */ /* 0x001fcc000f8ec0ff */
[----:B------:R-:W-:-:S05]  /*0170*/  IMAD.U32 R0, RZ, RZ, UR4 ;  /* 0x00000004ff007e24 */ /* 0x000fca000f8e00ff */
[----:B------:R-:W-:-:S05]  /*0180*/  LEA R2, R9, R0, 0x2 ;  /* 0x0000000009027211 */ /* 0x000fca00078e10ff */
[----:B------:R0:W-:Y:S02]  /*0190*/  STS [R2], RZ ;  /* 0x000000ff02007388 */ /* 0x0001e40000000800 */
.L_x_2:
[----:B------:R-:W-:Y:S05]  /*01a0*/  BSYNC.RECONVERGENT B0 ;  /* 0x0000000000007941 */ /* 0x000fea0003800200 */
.L_x_0:
[----:B------:R-:W-:Y:S01]  /*01b0*/  BAR.SYNC.DEFER_BLOCKING 0x0 ;  /* 0x0000000000007b1d */ /* 0x000fe20000010000 */
[----:B------:R-:W-:Y:S01]  /*01c0*/  UISETP.GE.U32.AND UP0, UPT, UR8, 0x2, UPT ;  /* 0x000000020800788c */ /* 0x000fe2000bf06070 */
[----:B------:R-:W-:-:S08]  /*01d0*/  ISETP.NE.AND P1, PT, R9, RZ, PT ;  /* 0x000000ff0900720c */ /* 0x000fd00003f25270 */
[----:B------:R-:W-:Y:S05]  /*01e0*/  BRA.U !UP0, `(.L_x_3) ;  /* 0x00000001083c7547 */ /* 0x000fea000b800000 */
[----:B------:R-:W-:-:S05]  /*01f0*/  UMOV UR4, 0x1 ;  /* 0x0000000100047882 */ /* 0x000fca0000000000 */
.L_x_4:
[----:B------:R-:W-:-:S04]  /*0200*/  USHF.L.U32 UR5, UR4, 0x1, URZ ;  /* 0x0000000104057899 */ /* 0x000fc800080006ff */
[----:B------:R-:W-:Y:S02]  /*0210*/  UISETP.GE.U32.AND UP0, UPT, UR5, UR8, UPT ;  /* 0x000000080500728c */ /* 0x000fe4000bf06070 */
[----:B-12---:R-:W-:-:S05]  /*0220*/  IMAD R5, R9, UR5, RZ ;  /* 0x0000000509057c24 */ /* 0x006fca000f8e02ff */
[----:B------:R-:W-:-:S13]  /*0230*/  ISETP.GE.U32.AND P0, PT, R5, UR8, PT ;  /* 0x0000000805007c0c */ /* 0x000fda000bf06070 */
[C---:B------:R-:W-:Y:S01]  /*0240*/  @!P0 VIADD R3, R5.reuse, UR4 ;  /* 0x0000000405038c36 */ /* 0x040fe20008000000 */
[----:B0-----:R-:W-:Y:S01]  /*0250*/  @!P0 LEA R2, R5, R0, 0x2 ;  /* 0x0000000005028211 */ /* 0x001fe200078e10ff */
[----:B------:R-:W-:-:S03]  /*0260*/  UMOV UR4, UR5 ;  /* 0x0000000500047c82 */ /* 0x000fc60008000000 */
[----:B------:R-:W-:Y:S01]  /*0270*/  @!P0 LEA R3, R3, R0, 0x2 ;  /* 0x0000000003038211 */ /* 0x000fe200078e10ff */
[----:B------:R-:W-:Y:S05]  /*0280*/  @!P0 LDS R4, [R2] ;  /* 0x0000000002048984 */ /* 0x000fea0000000800 */
[----:B------:R-:W0:Y:S02]  /*0290*/  @!P0 LDS R3, [R3] ;  /* 0x0000000003038984 */ /* 0x000e240000000800 */
[----:B0-----:R-:W-:-:S05]  /*02a0*/  @!P0 FADD R5, R3, R4 ;  /* 0x0000000403058221 */ /* 0x001fca0000000000 */
[----:B------:R2:W-:Y:S01]  /*02b0*/  @!P0 STS [R2], R5 ;  /* 0x0000000502008388 */ /* 0x0005e20000000800 */
[----:B------:R-:W-:Y:S06]  /*02c0*/  BAR.SYNC.DEFER_BLOCKING 0x0 ;  /* 0x0000000000007b1d */ /* 0x000fec0000010000 */
[----:B------:R-:W-:Y:S05]  /*02d0*/  BRA.U !UP0, `(.L_x_4) ;  /* 0xfffffffd08c87547 */ /* 0x000fea000b83ffff */
.L_x_3:
[----:B------:R-:W-:Y:S05]  /*02e0*/  @P1 EXIT ;  /* 0x000000000000194d */ /* 0x000fea0003800000 */
[----:B------:R-:W3:Y:S01]  /*02f0*/  S2UR UR5, SR_CgaCtaId ;  /* 0x00000000000579c3 */ /* 0x000ee20000008800 */
[----:B------:R-:W-:-:S07]  /*0300*/  UMOV UR4, 0x400 ;  /* 0x0000040000047882 */ /* 0x000fce0000000000 */
[----:B012---:R-:W0:Y:S01]  /*0310*/  LDC.64 R2, c[0x0][0x390] ;  /* 0x0000e400ff027b82 */ /* 0x007e220000000a00 */
[----:B---3--:R-:W-:Y:S01]  /*0320*/  ULEA UR4, UR5, UR4, 0x18 ;  /* 0x0000000405047291 */ /* 0x008fe2000f8ec0ff */
[----:B0-----:R-:W-:-:S08]  /*0330*/  IMAD.WIDE.U32 R2, R7, 0x4, R2 ;  /* 0x0000000407027825 */ /* 0x001fd000078e0002 */
[----:B------:R-:W0:Y:S04]  /*0340*/  LDS R5, [UR4] ;  /* 0x00000004ff057984 */ /* 0x000e280008000800 */
[----:B0-----:R-:W-:Y:S01]  /*0350*/  STG.E desc[UR6][R2.64], R5 ;  /* 0x0000000502007986 */ /* 0x001fe2000c101906 */
[----:B------:R-:W-:Y:S05]  /*0360*/  EXIT ;  /* 0x000000000000794d */ /* 0x000fea0003800000 */
.L_x_5:
[----:B------:R-:W-:-:S00]  /*0370*/  BRA `(.L_x_5) ;  /* 0xfffffffc00fc7947 */ /* 0x000fc0000383ffff */
[----:B------:R-:W-:-:S00]  /*0380*/  NOP ;  /* 0x0000000000007918 */ /* 0x000fc00000000000 */
[----:B------:R-:W-:-:S00]  /*0390*/  NOP ;  /* 0x0000000000007918 */ /* 0x000fc00000000000 */
[----:B------:R-:W-:-:S00]  /*03a0*/  NOP ;  /* 0x0000000000007918 */ /* 0x000fc00000000000 */
[----:B------:R-:W-:-:S00]  /*03b0*/  NOP ;  /* 0x0000000000007918 */ /* 0x000fc00000000000 */
[----:B------:R-:W-:-:S00]  /*03c0*/  NOP ;  /* 0x0000000000007918 */ /* 0x000fc00000000000 */
[----:B------:R-:W-:-:S00]  /*03d0*/  NOP ;  /* 0x0000000000007918 */ /* 0x000fc00000000000 */
[----:B------:R-:W-:-:S00]  /*03e0*/  NOP ;  /* 0x0000000000007918 */ /* 0x000fc00000000000 */
[----:B------:R-:W-:-:S00]  /*03f0*/  NOP ;  /* 0x0000000000007918 */ /* 0x000fc00000000000 */
.L_x_6:


//--------------------- .nv.shared._Z16reduction_KerneliPfS_ --------------------------
	.section	.nv.shared._Z16reduction_KerneliPfS_,"aw",@nobits
	.sectionflags	@""
	.align	16
	.zero		1024


//--------------------- .nv.shared.reserved.0     --------------------------
	.section	.nv.shared.reserved.0,"aw",@nobits
	.weak		__nv_reservedSMEM_offset_0_alias
	.size		__nv_reservedSMEM_offset_0_alias, 0, 64
	.other		__nv_reservedSMEM_offset_0_alias,@"STO_CUDA_RESERVED_SHARED STV_DEFAULT"
__nv_reservedSMEM_offset_0_alias:
	.zero		0
	.zero		64


//--------------------- .nv.constant0._Z16reduction_KerneliPfS_ --------------------------
	.section	.nv.constant0._Z16reduction_KerneliPfS_,"a",@progbits
	.sectionflags	@""
	.align	4
.nv.constant0._Z16reduction_KerneliPfS_:
	.zero		920


//--------------------- SYMBOLS --------------------------

	.type		.nv.reservedSmem.offset0,@object
	.size		.nv.reservedSmem.offset0,0x4
	.type		.nv.reservedSmem.cap,@object
	.size		.nv.reservedSmem.cap,0x4
